//
// Generated by NVIDIA NVVM Compiler
//
// Compiler Build ID: CL-36424714
// Cuda compilation tools, release 13.0, V13.0.88
// Based on NVVM 20.0.0
//

.version 9.0
.target sm_100
.address_size 64

	// .globl	_Z6gpuAddPiS_S_
.extern .func  (.param .b32 func_retval0) vprintf
(
	.param .b64 vprintf_param_0,
	.param .b64 vprintf_param_1
)
;
.global .align 1 .b8 $str[68] = {103, 114, 105, 100, 68, 105, 109, 46, 120, 32, 61, 32, 37, 100, 44, 32, 98, 108, 111, 99, 107, 68, 105, 109, 46, 120, 32, 61, 32, 37, 100, 44, 32, 98, 108, 111, 99, 107, 73, 100, 120, 46, 120, 32, 61, 32, 37, 100, 44, 32, 116, 104, 114, 101, 97, 100, 73, 100, 120, 46, 120, 32, 61, 32, 37, 100, 10};

.visible .entry _Z6gpuAddPiS_S_(
	.param .u64 .ptr .align 1 _Z6gpuAddPiS_S__param_0,
	.param .u64 .ptr .align 1 _Z6gpuAddPiS_S__param_1,
	.param .u64 .ptr .align 1 _Z6gpuAddPiS_S__param_2
)
{
	.local .align 16 .b8 	__local_depot0[16];
	.reg .b64 	%SP;
	.reg .b64 	%SPL;
	.reg .pred 	%p<3>;
	.reg .b32 	%r<20>;
	.reg .b64 	%rd<15>;

	mov.u64 	%SPL, __local_depot0;
	cvta.local.u64 	%SP, %SPL;
	ld.param.u64 	%rd4, [_Z6gpuAddPiS_S__param_0];
	ld.param.u64 	%rd5, [_Z6gpuAddPiS_S__param_1];
	ld.param.u64 	%rd6, [_Z6gpuAddPiS_S__param_2];
	add.u64 	%rd7, %SP, 0;
	add.u64 	%rd8, %SPL, 0;
	mov.u32 	%r1, %nctaid.x;
	mov.u32 	%r2, %ntid.x;
	mov.u32 	%r3, %ctaid.x;
	mov.u32 	%r4, %tid.x;
	st.local.v4.u32 	[%rd8], {%r1, %r2, %r3, %r4};
	mov.u64 	%rd9, $str;
	cvta.global.u64 	%rd10, %rd9;
	{ // callseq 0, 0
	.param .b64 param0;
	st.param.b64 	[param0], %rd10;
	.param .b64 param1;
	st.param.b64 	[param1], %rd7;
	.param .b32 retval0;
	call.uni (retval0), 
	vprintf, 
	(
	param0, 
	param1
	);
	ld.param.b32 	%r10, [retval0];
	} // callseq 0
	mad.lo.s32 	%r18, %r3, %r2, %r4;
	setp.gt.s32 	%p1, %r18, 999999;
	@%p1 bra 	$L__BB0_3;
	cvta.to.global.u64 	%rd1, %rd4;
	cvta.to.global.u64 	%rd2, %rd5;
	cvta.to.global.u64 	%rd3, %rd6;
	mov.b32 	%r19, 0;
$L__BB0_2:
	mul.wide.s32 	%rd11, %r18, 4;
	add.s64 	%rd12, %rd1, %rd11;
	ld.global.u32 	%r13, [%rd12];
	add.s64 	%rd13, %rd2, %rd11;
	ld.global.u32 	%r14, [%rd13];
	add.s32 	%r15, %r14, %r13;
	add.s64 	%rd14, %rd3, %rd11;
	st.global.u32 	[%rd14], %r15;
	add.s32 	%r8, %r19, 1;
	mad.lo.s32 	%r16, %r1, %r19, %r1;
	add.s32 	%r17, %r16, %r3;
	mad.lo.s32 	%r18, %r17, %r2, %r4;
	setp.lt.s32 	%p2, %r18, 1000000;
	mov.u32 	%r19, %r8;
	@%p2 bra 	$L__BB0_2;
$L__BB0_3:
	ret;

}


// ===== COMPILED SASS (sm_100) =====

	.target	sm_100

	.elftype	@"ET_EXEC"


//--------------------- .note.nv.tkinfo           --------------------------
	.section	.note.nv.tkinfo,"",@"SHT_NOTE"
	.sectionflags	@"SHF_NOTE_NV_TKINFO"
	.tkinfo
        /*0018*/ 	.word	0x00000002
        /*0030*/ 	.string	""
        /*0030*/ 	.string	"ptxas"
        /*0030*/ 	.string	"Cuda compilation tools, release 13.0, V13.0.88"
        /*0030*/ 	.string	"Build cuda_13.0.r13.0/compiler.36424714_0"
        /*0030*/ 	.string	"-arch sm_100 -m 64 "



//--------------------- .note.nv.cuinfo           --------------------------
	.section	.note.nv.cuinfo,"",@"SHT_NOTE"
	.sectionflags	@"SHF_NOTE_NV_CUINFO"
        /*0018*/ 	.short	0x0002
        /*001a*/ 	.short	0x0064
        /*001c*/ 	.short	0x0082
	.zero		2


//--------------------- .nv.info                  --------------------------
	.section	.nv.info,"",@"SHT_CUDA_INFO"
	.align	4


	//----- nvinfo : EIATTR_REGCOUNT
	.align		4
        /*0000*/ 	.byte	0x04, 0x2f
        /*0002*/ 	.short	(.L_2 - .L_1)
	.align		4
.L_1:
        /*0004*/ 	.word	index@(_Z6gpuAddPiS_S_)
        /*0008*/ 	.word	0x0000001c


	//----- nvinfo : EIATTR_FRAME_SIZE
	.align		4
.L_2:
        /*000c*/ 	.byte	0x04, 0x11
        /*000e*/ 	.short	(.L_4 - .L_3)
	.align		4
.L_3:
        /*0010*/ 	.word	index@(_Z6gpuAddPiS_S_)
        /*0014*/ 	.word	0x00000010


	//----- nvinfo : EIATTR_MIN_STACK_SIZE
	.align		4
.L_4:
        /*0018*/ 	.byte	0x04, 0x12
        /*001a*/ 	.short	(.L_6 - .L_5)
	.align		4
.L_5:
        /*001c*/ 	.word	index@(_Z6gpuAddPiS_S_)
        /*0020*/ 	.word	0x00000010
.L_6:


//--------------------- .nv.compat                --------------------------
	.section	.nv.compat,"",@"SHT_CUDA_COMPAT_INFO"
	.align	4
        /*0000*/ 	.byte	0x02, 0x09, 0x00, 0x00, 0x02, 0x02, 0x01, 0x00, 0x02, 0x05, 0x05, 0x00, 0x03, 0x07, 0x01, 0x01
        /*0010*/ 	.byte	0x02, 0x03, 0x00, 0x00, 0x02, 0x06, 0x01, 0x00, 0x04, 0x0b, 0x08, 0x00, 0x09, 0x00, 0x00, 0x00
        /*0020*/ 	.byte	0x00, 0x00, 0x00, 0x00


//--------------------- .nv.info._Z6gpuAddPiS_S_  --------------------------
	.section	.nv.info._Z6gpuAddPiS_S_,"",@"SHT_CUDA_INFO"
	.sectionflags	@""
	.align	4


	//----- nvinfo : EIATTR_CUDA_API_VERSION
	.align		4
        /*0000*/ 	.byte	0x04, 0x37
        /*0002*/ 	.short	(.L_8 - .L_7)
.L_7:
        /*0004*/ 	.word	0x00000082


	//----- nvinfo : EIATTR_KPARAM_INFO
	.align		4
.L_8:
        /*0008*/ 	.byte	0x04, 0x17
        /*000a*/ 	.short	(.L_10 - .L_9)
.L_9:
        /*000c*/ 	.word	0x00000000
        /*0010*/ 	.short	0x0002
        /*0012*/ 	.short	0x0010
        /*0014*/ 	.byte	0x00, 0xf5, 0x21, 0x00


	//----- nvinfo : EIATTR_KPARAM_INFO
	.align		4
.L_10:
        /*0018*/ 	.byte	0x04, 0x17
        /*001a*/ 	.short	(.L_12 - .L_11)
.L_11:
        /*001c*/ 	.word	0x00000000
        /*0020*/ 	.short	0x0001
        /*0022*/ 	.short	0x0008
        /*0024*/ 	.byte	0x00, 0xf5, 0x21, 0x00


	//----- nvinfo : EIATTR_KPARAM_INFO
	.align		4
.L_12:
        /*0028*/ 	.byte	0x04, 0x17
        /*002a*/ 	.short	(.L_14 - .L_13)
.L_13:
        /*002c*/ 	.word	0x00000000
        /*0030*/ 	.short	0x0000
        /*0032*/ 	.short	0x0000
        /*0034*/ 	.byte	0x00, 0xf5, 0x21, 0x00


	//----- nvinfo : EIATTR_SPARSE_MMA_MASK
	.align		4
.L_14:
        /*0038*/ 	.byte	0x03, 0x50
        /*003a*/ 	.short	0x0000


	//----- nvinfo : EIATTR_MAXREG_COUNT
	.align		4
        /*003c*/ 	.byte	0x03, 0x1b
        /*003e*/ 	.short	0x00ff


	//----- nvinfo : EIATTR_EXTERNS
	.align		4
        /*0040*/ 	.byte	0x04, 0x0f
        /*0042*/ 	.short	(.L_16 - .L_15)


	//   ....[0]....
	.align		4
.L_15:
        /*0044*/ 	.word	index@(vprintf)


	//----- nvinfo : EIATTR_MERCURY_ISA_VERSION
	.align		4
.L_16:
        /*0048*/ 	.byte	0x03, 0x5f
        /*004a*/ 	.short	0x0101


	//----- nvinfo : EIATTR_VRC_CTA_INIT_COUNT
	.align		4
        /*004c*/ 	.byte	0x02, 0x4a
	.zero		1
	.zero		1


	//----- nvinfo : EIATTR_SYSCALL_OFFSETS
	.align		4
        /*0050*/ 	.byte	0x04, 0x46
        /*0052*/ 	.short	(.L_18 - .L_17)


	//   ....[0]....
.L_17:
        /*0054*/ 	.word	0x00000110


	//----- nvinfo : EIATTR_EXIT_INSTR_OFFSETS
	.align		4
.L_18:
        /*0058*/ 	.byte	0x04, 0x1c
        /*005a*/ 	.short	(.L_20 - .L_19)


	//   ....[0]....
.L_19:
        /*005c*/ 	.word	0x00000140


	//   ....[1]....
        /*0060*/ 	.word	0x000002b0


	//----- nvinfo : EIATTR_CRS_STACK_SIZE
	.align		4
.L_20:
        /*0064*/ 	.byte	0x04, 0x1e
        /*0066*/ 	.short	(.L_22 - .L_21)
.L_21:
        /*0068*/ 	.word	0x00000000


	//----- nvinfo : EIATTR_CBANK_PARAM_SIZE
	.align		4
.L_22:
        /*006c*/ 	.byte	0x03, 0x19
        /*006e*/ 	.short	0x0018


	//----- nvinfo : EIATTR_PARAM_CBANK
	.align		4
        /*0070*/ 	.byte	0x04, 0x0a
        /*0072*/ 	.short	(.L_24 - .L_23)
	.align		4
.L_23:
        /*0074*/ 	.word	index@(.nv.constant0._Z6gpuAddPiS_S_)
        /*0078*/ 	.short	0x0380
        /*007a*/ 	.short	0x0018


	//----- nvinfo : EIATTR_SW_WAR
	.align		4
.L_24:
        /*007c*/ 	.byte	0x04, 0x36
        /*007e*/ 	.short	(.L_26 - .L_25)
.L_25:
        /*0080*/ 	.word	0x00000008
.L_26:


//--------------------- .nv.callgraph             --------------------------
	.section	.nv.callgraph,"",@"SHT_CUDA_CALLGRAPH"
	.align	4
	.sectionentsize	8
	.align		4
        /*0000*/ 	.word	0x00000000
	.align		4
        /*0004*/ 	.word	0xffffffff
	.align		4
        /*0008*/ 	.word	index@(_Z6gpuAddPiS_S_)
	.align		4
        /*000c*/ 	.word	index@(vprintf)
	.align		4
        /*0010*/ 	.word	0x00000000
	.align		4
        /*0014*/ 	.word	0xfffffffe
	.align		4
        /*0018*/ 	.word	0x00000000
	.align		4
        /*001c*/ 	.word	0xfffffffd
	.align		4
        /*0020*/ 	.word	0x00000000
	.align		4
        /*0024*/ 	.word	0xfffffffc


//--------------------- .nv.constant4             --------------------------
	.section	.nv.constant4,"a",@progbits
	.align	8
	.align		8
.nv.constant4:
        /*0000*/ 	.dword	vprintf
	.align		8
        /*0008*/ 	.dword	$str


//--------------------- .text._Z6gpuAddPiS_S_     --------------------------
	.section	.text._Z6gpuAddPiS_S_,"ax",@progbits
	.align	128
        .global         _Z6gpuAddPiS_S_
        .type           _Z6gpuAddPiS_S_,@function
        .size           _Z6gpuAddPiS_S_,(.L_x_3 - _Z6gpuAddPiS_S_)
        .other          _Z6gpuAddPiS_S_,@"STO_CUDA_ENTRY STV_DEFAULT"
_Z6gpuAddPiS_S_:
.text._Z6gpuAddPiS_S_:
[----:B------:R-:W0:Y:S01]  /*0000*/  LDC R1, c[0x0][0x37c] ;  /* 0x0000df00ff017b82 */ /* 0x000e220000000800 */
[----:B------:R-:W1:Y:S01]  /*0010*/  S2R R18, SR_CTAID.X ;  /* 0x0000000000127919 */ /* 0x000e620000002500 */
[----:B------:R-:W2:Y:S06]  /*0020*/  LDCU UR5, c[0x0][0x2fc] ;  /* 0x00005f80ff0577ac */ /* 0x000eac0008000800 */
[----:B------:R-:W1:Y:S01]  /*0030*/  LDC R16, c[0x0][0x370] ;  /* 0x0000dc00ff107b82 */ /* 0x000e620000000800 */
[----:B0-----:R-:W-:Y:S01]  /*0040*/  VIADD R1, R1, 0xfffffff0 ;  /* 0xfffffff001017836 */ /* 0x001fe20000000000 */
[----:B------:R-:W1:Y:S01]  /*0050*/  S2R R19, SR_TID.X ;  /* 0x0000000000137919 */ /* 0x000e620000002100 */
[----:B------:R-:W-:Y:S01]  /*0060*/  MOV R0, 0x0 ;  /* 0x0000000000007802 */ /* 0x000fe20000000f00 */
[----:B------:R-:W0:Y:S04]  /*0070*/  LDCU UR4, c[0x0][0x2f8] ;  /* 0x00005f00ff0477ac */ /* 0x000e280008000800 */
[----:B------:R-:W1:Y:S01]  /*0080*/  LDC R17, c[0x0][0x360] ;  /* 0x0000d800ff117b82 */ /* 0x000e620000000800 */
[----:B------:R-:W3:Y:S07]  /*0090*/  LDCU.64 UR6, c[0x4][0x8] ;  /* 0x01000100ff0677ac */ /* 0x000eee0008000a00 */
[----:B------:R4:W4:Y:S01]  /*00a0*/  LDC.64 R2, c[0x4][R0] ;  /* 0x0100000000027b82 */ /* 0x0009220000000a00 */
[----:B0-----:R-:W-:Y:S01]  /*00b0*/  IADD3 R6, P0, PT, R1, UR4, RZ ;  /* 0x0000000401067c10 */ /* 0x001fe2000ff1e0ff */
[----:B---3--:R-:W-:Y:S01]  /*00c0*/  IMAD.U32 R4, RZ, RZ, UR6 ;  /* 0x00000006ff047e24 */ /* 0x008fe2000f8e00ff */
[----:B------:R-:W-:-:S03]  /*00d0*/  MOV R5, UR7 ;  /* 0x0000000700057c02 */ /* 0x000fc60008000f00 */
[----:B--2---:R-:W-:Y:S01]  /*00e0*/  IMAD.X R7, RZ, RZ, UR5, P0 ;  /* 0x00000005ff077e24 */ /* 0x004fe200080e06ff */
[----:B-1----:R0:W-:Y:S07]  /*00f0*/  STL.128 [R1], R16 ;  /* 0x0000001001007387 */ /* 0x0021ee0000100c00 */
[----:B------:R-:W-:-:S07]  /*0100*/  LEPC R20, `(.L_x_0) ;  /* 0x000000001014794e */ /* 0x000fce0000000000 */
[----:B0---4-:R-:W-:Y:S05]  /*0110*/  CALL.ABS.NOINC R2 ;  /* 0x0000000002007343 */ /* 0x011fea0003c00000 */
.L_x_0:
[----:B------:R-:W-:-:S05]  /*0120*/  IMAD R0, R17, R18, R19 ;  /* 0x0000001211007224 */ /* 0x000fca00078e0213 */
[----:B------:R-:W-:-:S13]  /*0130*/  ISETP.GT.AND P0, PT, R0, 0xf423f, PT ;  /* 0x000f423f0000780c */ /* 0x000fda0003f04270 */
[----:B------:R-:W-:Y:S05]  /*0140*/  @P0 EXIT ;  /* 0x000000000000094d */ /* 0x000fea0003800000 */
[----:B------:R-:W0:Y:S01]  /*0150*/  LDC.64 R20, c[0x0][0x358] ;  /* 0x0000d600ff147b82 */ /* 0x000e220000000a00 */
[----:B------:R-:W-:-:S07]  /*0160*/  HFMA2 R15, -RZ, RZ, 0, 0 ;  /* 0x00000000ff0f7431 */ /* 0x000fce00000001ff */
[----:B------:R-:W1:Y:S08]  /*0170*/  LDC.64 R2, c[0x0][0x390] ;  /* 0x0000e400ff027b82 */ /* 0x000e700000000a00 */
[----:B------:R-:W2:Y:S08]  /*0180*/  LDC.64 R4, c[0x0][0x380] ;  /* 0x0000e000ff047b82 */ /* 0x000eb00000000a00 */
[----:B------:R-:W3:Y:S02]  /*0190*/  LDC.64 R6, c[0x0][0x388] ;  /* 0x0000e200ff067b82 */ /* 0x000ee40000000a00 */
.L_x_1:
[----:B0-----:R-:W-:Y:S01]  /*01a0*/  R2UR UR4, R20 ;  /* 0x00000000140472ca */ /* 0x001fe200000e0000 */
[----:B--2---:R-:W-:Y:S01]  /*01b0*/  IMAD.WIDE R8, R0, 0x4, R4 ;  /* 0x0000000400087825 */ /* 0x004fe200078e0204 */
[C---:B------:R-:W-:Y:S02]  /*01c0*/  R2UR UR5, R21.reuse ;  /* 0x00000000150572ca */ /* 0x040fe400000e0000 */
[----:B------:R-:W-:Y:S01]  /*01d0*/  R2UR UR6, R20 ;  /* 0x00000000140672ca */ /* 0x000fe200000e0000 */
[----:B---3--:R-:W-:Y:S01]  /*01e0*/  IMAD.WIDE R10, R0, 0x4, R6 ;  /* 0x00000004000a7825 */ /* 0x008fe200078e0206 */
[----:B------:R-:W-:-:S09]  /*01f0*/  R2UR UR7, R21 ;  /* 0x00000000150772ca */ /* 0x000fd200000e0000 */
[----:B------:R-:W2:Y:S04]  /*0200*/  LDG.E R8, desc[UR4][R8.64] ;  /* 0x0000000408087981 */ /* 0x000ea8000c1e1900 */
[----:B------:R-:W2:Y:S01]  /*0210*/  LDG.E R11, desc[UR6][R10.64] ;  /* 0x000000060a0b7981 */ /* 0x000ea2000c1e1900 */
[----:B------:R-:W-:Y:S02]  /*0220*/  IMAD R25, R16, R15, R16 ;  /* 0x0000000f10197224 */ /* 0x000fe400078e0210 */
[----:B-1--4-:R-:W-:-:S03]  /*0230*/  IMAD.WIDE R12, R0, 0x4, R2 ;  /* 0x00000004000c7825 */ /* 0x012fc600078e0202 */
[----:B------:R-:W-:Y:S01]  /*0240*/  IADD3 R0, PT, PT, R25, R18, RZ ;  /* 0x0000001219007210 */ /* 0x000fe20007ffe0ff */
[----:B------:R-:W-:-:S04]  /*0250*/  VIADD R15, R15, 0x1 ;  /* 0x000000010f0f7836 */ /* 0x000fc80000000000 */
[----:B------:R-:W-:-:S05]  /*0260*/  IMAD R0, R0, R17, R19 ;  /* 0x0000001100007224 */ /* 0x000fca00078e0213 */
[----:B------:R-:W-:Y:S01]  /*0270*/  ISETP.GE.AND P0, PT, R0, 0xf4240, PT ;  /* 0x000f42400000780c */ /* 0x000fe20003f06270 */
[----:B--2---:R-:W-:-:S05]  /*0280*/  IMAD.IADD R23, R8, 0x1, R11 ;  /* 0x0000000108177824 */ /* 0x004fca00078e020b */
[----:B------:R4:W-:Y:S07]  /*0290*/  STG.E desc[UR4][R12.64], R23 ;  /* 0x000000170c007986 */ /* 0x0009ee000c101904 */
[----:B------:R-:W-:Y:S05]  /*02a0*/  @!P0 BRA `(.L_x_1) ;  /* 0xfffffffc00bc8947 */ /* 0x000fea000383ffff */
[----:B------:R-:W-:Y:S05]  /*02b0*/  EXIT ;  /* 0x000000000000794d */ /* 0x000fea0003800000 */
.L_x_2:
[----:B------:R-:W-:-:S00]  /*02c0*/  BRA `(.L_x_2) ;  /* 0xfffffffc00fc7947 */ /* 0x000fc0000383ffff */
[----:B------:R-:W-:-:S00]  /*02d0*/  NOP ;  /* 0x0000000000007918 */ /* 0x000fc00000000000 */
        /* <DEDUP_REMOVED lines=10> */
.L_x_3:


//--------------------- .nv.global.init           --------------------------
	.section	.nv.global.init,"aw",@progbits
.nv.global.init:
	.type		$str,@object
	.size		$str,(.L_0 - $str)
$str:
        /*0000*/ 	.byte	0x67, 0x72, 0x69, 0x64, 0x44, 0x69, 0x6d, 0x2e, 0x78, 0x20, 0x3d, 0x20, 0x25, 0x64, 0x2c, 0x20
        /*0010*/ 	.byte	0x62, 0x6c, 0x6f, 0x63, 0x6b, 0x44, 0x69, 0x6d, 0x2e, 0x78, 0x20, 0x3d, 0x20, 0x25, 0x64, 0x2c
        /*0020*/ 	.byte	0x20, 0x62, 0x6c, 0x6f, 0x63, 0x6b, 0x49, 0x64, 0x78, 0x2e, 0x78, 0x20, 0x3d, 0x20, 0x25, 0x64
        /*0030*/ 	.byte	0x2c, 0x20, 0x74, 0x68, 0x72, 0x65, 0x61, 0x64, 0x49, 0x64, 0x78, 0x2e, 0x78, 0x20, 0x3d, 0x20
        /*0040*/ 	.byte	0x25, 0x64, 0x0a, 0x00
.L_0:


//--------------------- .nv.shared.reserved.0     --------------------------
	.section	.nv.shared.reserved.0,"aw",@nobits
	.weak		__nv_reservedSMEM_offset_0_alias
	.size		__nv_reservedSMEM_offset_0_alias, 0, 64
	.other		__nv_reservedSMEM_offset_0_alias,@"STO_CUDA_RESERVED_SHARED STV_DEFAULT"
__nv_reservedSMEM_offset_0_alias:
	.zero		0
	.zero		64


//--------------------- .nv.constant0._Z6gpuAddPiS_S_ --------------------------
	.section	.nv.constant0._Z6gpuAddPiS_S_,"a",@progbits
	.sectionflags	@""
	.align	4
.nv.constant0._Z6gpuAddPiS_S_:
	.zero		920


//--------------------- SYMBOLS --------------------------

	.type		.nv.reservedSmem.offset0,@object
	.size		.nv.reservedSmem.offset0,0x4
	.type		vprintf,@function
